//
// Generated by NVIDIA NVVM Compiler
//
// Compiler Build ID: CL-36424714
// Cuda compilation tools, release 13.0, V13.0.88
// Based on NVVM 20.0.0
//

.version 9.0
.target sm_100
.address_size 64

	// .globl	_Z24tileMux_with_bound_checkPfS_S_ii
// _ZZ24tileMux_with_bound_checkPfS_S_iiE1M has been demoted
// _ZZ24tileMux_with_bound_checkPfS_S_iiE1N has been demoted

.visible .entry _Z24tileMux_with_bound_checkPfS_S_ii(
	.param .u64 .ptr .align 1 _Z24tileMux_with_bound_checkPfS_S_ii_param_0,
	.param .u64 .ptr .align 1 _Z24tileMux_with_bound_checkPfS_S_ii_param_1,
	.param .u64 .ptr .align 1 _Z24tileMux_with_bound_checkPfS_S_ii_param_2,
	.param .u32 _Z24tileMux_with_bound_checkPfS_S_ii_param_3,
	.param .u32 _Z24tileMux_with_bound_checkPfS_S_ii_param_4
)
{
	.reg .pred 	%p<37>;
	.reg .b32 	%r<104>;
	.reg .b32 	%f<85>;
	.reg .b64 	%rd<36>;
	// demoted variable
	.shared .align 4 .b8 _ZZ24tileMux_with_bound_checkPfS_S_iiE1M[16];
	// demoted variable
	.shared .align 4 .b8 _ZZ24tileMux_with_bound_checkPfS_S_iiE1N[16];
	ld.param.u64 	%rd5, [_Z24tileMux_with_bound_checkPfS_S_ii_param_1];
	ld.param.u32 	%r55, [_Z24tileMux_with_bound_checkPfS_S_ii_param_3];
	cvta.to.global.u64 	%rd1, %rd5;
	mov.u32 	%r1, %tid.x;
	mov.u32 	%r2, %tid.y;
	mov.u32 	%r56, %ctaid.x;
	mov.u32 	%r57, %ctaid.y;
	shl.b32 	%r58, %r57, 1;
	add.s32 	%r3, %r58, %r2;
	shl.b32 	%r4, %r56, 1;
	add.s32 	%r5, %r4, %r1;
	setp.lt.s32 	%p1, %r55, 0;
	mov.f32 	%f84, 0f00000000;
	@%p1 bra 	$L__BB0_27;
	add.s32 	%r60, %r55, -1;
	shr.u32 	%r61, %r60, 31;
	add.s32 	%r62, %r60, %r61;
	shr.s32 	%r63, %r62, 1;
	shl.b32 	%r64, %r2, 3;
	mov.u32 	%r65, _ZZ24tileMux_with_bound_checkPfS_S_iiE1M;
	add.s32 	%r6, %r65, %r64;
	shl.b32 	%r66, %r1, 2;
	add.s32 	%r7, %r6, %r66;
	mul.lo.s32 	%r8, %r55, %r3;
	mov.u32 	%r67, _ZZ24tileMux_with_bound_checkPfS_S_iiE1N;
	add.s32 	%r10, %r67, %r66;
	add.s32 	%r9, %r10, %r64;
	add.s32 	%r11, %r63, 1;
	and.b32  	%r12, %r11, 3;
	setp.lt.u32 	%p2, %r55, 7;
	mov.f32 	%f84, 0f00000000;
	mov.b32 	%r98, 0;
	@%p2 bra 	$L__BB0_20;
	and.b32  	%r98, %r11, 2147483644;
	neg.s32 	%r97, %r98;
	add.s32 	%r69, %r2, 6;
	mad.lo.s32 	%r70, %r55, %r69, %r1;
	add.s32 	%r94, %r70, %r4;
	add.s32 	%r71, %r2, 4;
	mad.lo.s32 	%r72, %r55, %r71, %r1;
	add.s32 	%r93, %r72, %r4;
	add.s32 	%r73, %r2, 2;
	mad.lo.s32 	%r74, %r55, %r73, %r1;
	add.s32 	%r92, %r74, %r4;
	mad.lo.s32 	%r75, %r2, %r55, %r1;
	add.s32 	%r91, %r75, %r4;
	add.s32 	%r89, %r1, %r8;
	mov.f32 	%f84, 0f00000000;
	mov.b32 	%r96, 6;
	cvt.u64.u32 	%rd11, %r1;
	mov.u32 	%r90, %r1;
	mov.u32 	%r95, %r2;
$L__BB0_3:
	setp.ge.u32 	%p3, %r3, %r55;
	setp.ge.s32 	%p4, %r90, %r55;
	mov.f32 	%f71, 0f00000000;
	or.pred  	%p5, %p3, %p4;
	@%p5 bra 	$L__BB0_5;
	ld.param.u64 	%rd32, [_Z24tileMux_with_bound_checkPfS_S_ii_param_0];
	cvta.to.global.u64 	%rd6, %rd32;
	mul.wide.u32 	%rd7, %r89, 4;
	add.s64 	%rd8, %rd6, %rd7;
	ld.global.f32 	%f71, [%rd8];
$L__BB0_5:
	setp.ge.u32 	%p6, %r5, %r55;
	st.shared.f32 	[%r7], %f71;
	setp.ge.s32 	%p7, %r95, %r55;
	mov.f32 	%f72, 0f00000000;
	or.pred  	%p8, %p7, %p6;
	@%p8 bra 	$L__BB0_7;
	mul.wide.u32 	%rd9, %r91, 4;
	add.s64 	%rd10, %rd1, %rd9;
	ld.global.f32 	%f72, [%rd10];
$L__BB0_7:
	ld.param.u64 	%rd33, [_Z24tileMux_with_bound_checkPfS_S_ii_param_0];
	st.shared.f32 	[%r9], %f72;
	bar.sync 	0;
	ld.shared.f32 	%f38, [%r6];
	ld.shared.f32 	%f39, [%r10];
	fma.rn.f32 	%f40, %f38, %f39, %f84;
	bar.sync 	0;
	ld.shared.f32 	%f41, [%r6+4];
	ld.shared.f32 	%f42, [%r10+8];
	fma.rn.f32 	%f6, %f41, %f42, %f40;
	bar.sync 	0;
	add.s32 	%r76, %r90, 2;
	setp.ge.s32 	%p10, %r76, %r55;
	add.s32 	%r77, %r96, -6;
	cvt.u64.u32 	%rd12, %r77;
	mul.lo.s32 	%r78, %r55, %r3;
	cvt.u64.u32 	%rd13, %r78;
	add.s64 	%rd14, %rd12, %rd11;
	add.s64 	%rd15, %rd14, %rd13;
	cvta.to.global.u64 	%rd16, %rd33;
	shl.b64 	%rd17, %rd15, 2;
	add.s64 	%rd2, %rd16, %rd17;
	mov.f32 	%f73, 0f00000000;
	or.pred  	%p11, %p3, %p10;
	@%p11 bra 	$L__BB0_9;
	ld.global.f32 	%f73, [%rd2+8];
$L__BB0_9:
	st.shared.f32 	[%r7], %f73;
	add.s32 	%r79, %r95, 2;
	setp.ge.s32 	%p13, %r79, %r55;
	mov.f32 	%f74, 0f00000000;
	or.pred  	%p14, %p13, %p6;
	@%p14 bra 	$L__BB0_11;
	mul.wide.u32 	%rd18, %r92, 4;
	add.s64 	%rd19, %rd1, %rd18;
	ld.global.f32 	%f74, [%rd19];
$L__BB0_11:
	st.shared.f32 	[%r9], %f74;
	bar.sync 	0;
	ld.shared.f32 	%f45, [%r6];
	ld.shared.f32 	%f46, [%r10];
	fma.rn.f32 	%f47, %f45, %f46, %f6;
	bar.sync 	0;
	ld.shared.f32 	%f48, [%r6+4];
	ld.shared.f32 	%f49, [%r10+8];
	fma.rn.f32 	%f11, %f48, %f49, %f47;
	bar.sync 	0;
	add.s32 	%r80, %r90, 4;
	setp.ge.s32 	%p16, %r80, %r55;
	mov.f32 	%f75, 0f00000000;
	or.pred  	%p17, %p3, %p16;
	@%p17 bra 	$L__BB0_13;
	ld.global.f32 	%f75, [%rd2+16];
$L__BB0_13:
	st.shared.f32 	[%r7], %f75;
	add.s32 	%r81, %r95, 4;
	setp.ge.s32 	%p19, %r81, %r55;
	mov.f32 	%f76, 0f00000000;
	or.pred  	%p20, %p19, %p6;
	@%p20 bra 	$L__BB0_15;
	mul.wide.u32 	%rd20, %r93, 4;
	add.s64 	%rd21, %rd1, %rd20;
	ld.global.f32 	%f76, [%rd21];
$L__BB0_15:
	st.shared.f32 	[%r9], %f76;
	bar.sync 	0;
	ld.shared.f32 	%f52, [%r6];
	ld.shared.f32 	%f53, [%r10];
	fma.rn.f32 	%f54, %f52, %f53, %f11;
	bar.sync 	0;
	ld.shared.f32 	%f55, [%r6+4];
	ld.shared.f32 	%f56, [%r10+8];
	fma.rn.f32 	%f16, %f55, %f56, %f54;
	bar.sync 	0;
	add.s32 	%r82, %r90, 6;
	setp.ge.s32 	%p22, %r82, %r55;
	mov.f32 	%f77, 0f00000000;
	or.pred  	%p23, %p3, %p22;
	@%p23 bra 	$L__BB0_17;
	ld.global.f32 	%f77, [%rd2+24];
$L__BB0_17:
	st.shared.f32 	[%r7], %f77;
	add.s32 	%r83, %r95, 6;
	setp.ge.s32 	%p25, %r83, %r55;
	mov.f32 	%f78, 0f00000000;
	or.pred  	%p26, %p25, %p6;
	@%p26 bra 	$L__BB0_19;
	mul.wide.u32 	%rd22, %r94, 4;
	add.s64 	%rd23, %rd1, %rd22;
	ld.global.f32 	%f78, [%rd23];
$L__BB0_19:
	st.shared.f32 	[%r9], %f78;
	bar.sync 	0;
	ld.shared.f32 	%f58, [%r6];
	ld.shared.f32 	%f59, [%r10];
	fma.rn.f32 	%f60, %f58, %f59, %f16;
	bar.sync 	0;
	ld.shared.f32 	%f61, [%r6+4];
	ld.shared.f32 	%f62, [%r10+8];
	fma.rn.f32 	%f84, %f61, %f62, %f60;
	bar.sync 	0;
	add.s32 	%r97, %r97, 4;
	add.s32 	%r96, %r96, 8;
	add.s32 	%r95, %r95, 8;
	shl.b32 	%r84, %r55, 3;
	add.s32 	%r94, %r94, %r84;
	add.s32 	%r93, %r93, %r84;
	add.s32 	%r92, %r92, %r84;
	add.s32 	%r91, %r91, %r84;
	add.s32 	%r90, %r90, 8;
	add.s32 	%r89, %r89, 8;
	setp.ne.s32 	%p27, %r97, 0;
	@%p27 bra 	$L__BB0_3;
$L__BB0_20:
	setp.eq.s32 	%p28, %r12, 0;
	@%p28 bra 	$L__BB0_27;
	shl.b32 	%r85, %r98, 1;
	add.s32 	%r102, %r2, %r85;
	mad.lo.s32 	%r86, %r55, %r102, %r1;
	add.s32 	%r103, %r86, %r4;
	shl.b32 	%r41, %r55, 1;
	add.s32 	%r100, %r1, %r85;
	mad.lo.s32 	%r101, %r55, %r3, %r100;
	neg.s32 	%r99, %r12;
$L__BB0_22:
	.pragma "nounroll";
	setp.ge.u32 	%p29, %r3, %r55;
	setp.ge.s32 	%p30, %r100, %r55;
	mov.f32 	%f82, 0f00000000;
	or.pred  	%p31, %p29, %p30;
	@%p31 bra 	$L__BB0_24;
	ld.param.u64 	%rd34, [_Z24tileMux_with_bound_checkPfS_S_ii_param_0];
	cvta.to.global.u64 	%rd24, %rd34;
	mul.wide.u32 	%rd25, %r101, 4;
	add.s64 	%rd26, %rd24, %rd25;
	ld.global.f32 	%f82, [%rd26];
$L__BB0_24:
	setp.ge.u32 	%p32, %r5, %r55;
	st.shared.f32 	[%r7], %f82;
	setp.ge.s32 	%p33, %r102, %r55;
	mov.f32 	%f83, 0f00000000;
	or.pred  	%p34, %p33, %p32;
	@%p34 bra 	$L__BB0_26;
	mul.wide.u32 	%rd27, %r103, 4;
	add.s64 	%rd28, %rd1, %rd27;
	ld.global.f32 	%f83, [%rd28];
$L__BB0_26:
	st.shared.f32 	[%r9], %f83;
	bar.sync 	0;
	ld.shared.f32 	%f65, [%r6];
	ld.shared.f32 	%f66, [%r10];
	fma.rn.f32 	%f67, %f65, %f66, %f84;
	bar.sync 	0;
	ld.shared.f32 	%f68, [%r6+4];
	ld.shared.f32 	%f69, [%r10+8];
	fma.rn.f32 	%f84, %f68, %f69, %f67;
	bar.sync 	0;
	add.s32 	%r103, %r103, %r41;
	add.s32 	%r102, %r102, 2;
	add.s32 	%r101, %r101, 2;
	add.s32 	%r100, %r100, 2;
	add.s32 	%r99, %r99, 1;
	setp.ne.s32 	%p35, %r99, 0;
	@%p35 bra 	$L__BB0_22;
$L__BB0_27:
	max.s32 	%r87, %r3, %r5;
	setp.ge.s32 	%p36, %r87, %r55;
	@%p36 bra 	$L__BB0_29;
	ld.param.u64 	%rd35, [_Z24tileMux_with_bound_checkPfS_S_ii_param_2];
	mad.lo.s32 	%r88, %r55, %r3, %r5;
	cvta.to.global.u64 	%rd29, %rd35;
	mul.wide.u32 	%rd30, %r88, 4;
	add.s64 	%rd31, %rd29, %rd30;
	st.global.f32 	[%rd31], %f84;
$L__BB0_29:
	ret;

}


// ===== COMPILED SASS (sm_100) =====

	.target	sm_100

	.elftype	@"ET_EXEC"


//--------------------- .note.nv.tkinfo           --------------------------
	.section	.note.nv.tkinfo,"",@"SHT_NOTE"
	.sectionflags	@"SHF_NOTE_NV_TKINFO"
	.tkinfo
        /*0018*/ 	.word	0x00000002
        /*0030*/ 	.string	""
        /*0030*/ 	.string	"ptxas"
        /*0030*/ 	.string	"Cuda compilation tools, release 13.0, V13.0.88"
        /*0030*/ 	.string	"Build cuda_13.0.r13.0/compiler.36424714_0"
        /*0030*/ 	.string	"-arch sm_100 -m 64 "



//--------------------- .note.nv.cuinfo           --------------------------
	.section	.note.nv.cuinfo,"",@"SHT_NOTE"
	.sectionflags	@"SHF_NOTE_NV_CUINFO"
        /*0018*/ 	.short	0x0002
        /*001a*/ 	.short	0x0064
        /*001c*/ 	.short	0x0082
	.zero		2


//--------------------- .nv.info                  --------------------------
	.section	.nv.info,"",@"SHT_CUDA_INFO"
	.align	4


	//----- nvinfo : EIATTR_REGCOUNT
	.align		4
        /*0000*/ 	.byte	0x04, 0x2f
        /*0002*/ 	.short	(.L_1 - .L_0)
	.align		4
.L_0:
        /*0004*/ 	.word	index@(_Z24tileMux_with_bound_checkPfS_S_ii)
        /*0008*/ 	.word	0x00000020


	//----- nvinfo : EIATTR_FRAME_SIZE
	.align		4
.L_1:
        /*000c*/ 	.byte	0x04, 0x11
        /*000e*/ 	.short	(.L_3 - .L_2)
	.align		4
.L_2:
        /*0010*/ 	.word	index@(_Z24tileMux_with_bound_checkPfS_S_ii)
        /*0014*/ 	.word	0x00000000


	//----- nvinfo : EIATTR_MIN_STACK_SIZE
	.align		4
.L_3:
        /*0018*/ 	.byte	0x04, 0x12
        /*001a*/ 	.short	(.L_5 - .L_4)
	.align		4
.L_4:
        /*001c*/ 	.word	index@(_Z24tileMux_with_bound_checkPfS_S_ii)
        /*0020*/ 	.word	0x00000000
.L_5:


//--------------------- .nv.compat                --------------------------
	.section	.nv.compat,"",@"SHT_CUDA_COMPAT_INFO"
	.align	4
        /*0000*/ 	.byte	0x02, 0x09, 0x00, 0x00, 0x02, 0x02, 0x01, 0x00, 0x02, 0x05, 0x05, 0x00, 0x03, 0x07, 0x01, 0x01
        /*0010*/ 	.byte	0x02, 0x03, 0x00, 0x00, 0x02, 0x06, 0x01, 0x00, 0x04, 0x0b, 0x08, 0x00, 0x09, 0x00, 0x00, 0x00
        /*0020*/ 	.byte	0x00, 0x00, 0x00, 0x00


//--------------------- .nv.info._Z24tileMux_with_bound_checkPfS_S_ii --------------------------
	.section	.nv.info._Z24tileMux_with_bound_checkPfS_S_ii,"",@"SHT_CUDA_INFO"
	.sectionflags	@""
	.align	4


	//----- nvinfo : EIATTR_CUDA_API_VERSION
	.align		4
        /*0000*/ 	.byte	0x04, 0x37
        /*0002*/ 	.short	(.L_7 - .L_6)
.L_6:
        /*0004*/ 	.word	0x00000082


	//----- nvinfo : EIATTR_KPARAM_INFO
	.align		4
.L_7:
        /*0008*/ 	.byte	0x04, 0x17
        /*000a*/ 	.short	(.L_9 - .L_8)
.L_8:
        /*000c*/ 	.word	0x00000000
        /*0010*/ 	.short	0x0004
        /*0012*/ 	.short	0x001c
        /*0014*/ 	.byte	0x00, 0xf0, 0x11, 0x00


	//----- nvinfo : EIATTR_KPARAM_INFO
	.align		4
.L_9:
        /*0018*/ 	.byte	0x04, 0x17
        /*001a*/ 	.short	(.L_11 - .L_10)
.L_10:
        /*001c*/ 	.word	0x00000000
        /*0020*/ 	.short	0x0003
        /*0022*/ 	.short	0x0018
        /*0024*/ 	.byte	0x00, 0xf0, 0x11, 0x00


	//----- nvinfo : EIATTR_KPARAM_INFO
	.align		4
.L_11:
        /*0028*/ 	.byte	0x04, 0x17
        /*002a*/ 	.short	(.L_13 - .L_12)
.L_12:
        /*002c*/ 	.word	0x00000000
        /*0030*/ 	.short	0x0002
        /*0032*/ 	.short	0x0010
        /*0034*/ 	.byte	0x00, 0xf5, 0x21, 0x00


	//----- nvinfo : EIATTR_KPARAM_INFO
	.align		4
.L_13:
        /*0038*/ 	.byte	0x04, 0x17
        /*003a*/ 	.short	(.L_15 - .L_14)
.L_14:
        /*003c*/ 	.word	0x00000000
        /*0040*/ 	.short	0x0001
        /*0042*/ 	.short	0x0008
        /*0044*/ 	.byte	0x00, 0xf5, 0x21, 0x00


	//----- nvinfo : EIATTR_KPARAM_INFO
	.align		4
.L_15:
        /*0048*/ 	.byte	0x04, 0x17
        /*004a*/ 	.short	(.L_17 - .L_16)
.L_16:
        /*004c*/ 	.word	0x00000000
        /*0050*/ 	.short	0x0000
        /*0052*/ 	.short	0x0000
        /*0054*/ 	.byte	0x00, 0xf5, 0x21, 0x00


	//----- nvinfo : EIATTR_SPARSE_MMA_MASK
	.align		4
.L_17:
        /*0058*/ 	.byte	0x03, 0x50
        /*005a*/ 	.short	0x0000


	//----- nvinfo : EIATTR_MAXREG_COUNT
	.align		4
        /*005c*/ 	.byte	0x03, 0x1b
        /*005e*/ 	.short	0x00ff


	//----- nvinfo : EIATTR_NUM_BARRIERS
	.align		4
        /*0060*/ 	.byte	0x02, 0x4c
        /*0062*/ 	.byte	0x01
	.zero		1


	//----- nvinfo : EIATTR_MERCURY_ISA_VERSION
	.align		4
        /*0064*/ 	.byte	0x03, 0x5f
        /*0066*/ 	.short	0x0101


	//----- nvinfo : EIATTR_VRC_CTA_INIT_COUNT
	.align		4
        /*0068*/ 	.byte	0x02, 0x4a
	.zero		1
	.zero		1


	//----- nvinfo : EIATTR_EXIT_INSTR_OFFSETS
	.align		4
        /*006c*/ 	.byte	0x04, 0x1c
        /*006e*/ 	.short	(.L_19 - .L_18)


	//   ....[0]....
.L_18:
        /*0070*/ 	.word	0x00000c30


	//   ....[1]....
        /*0074*/ 	.word	0x00000c80


	//----- nvinfo : EIATTR_CBANK_PARAM_SIZE
	.align		4
.L_19:
        /*0078*/ 	.byte	0x03, 0x19
        /*007a*/ 	.short	0x0020


	//----- nvinfo : EIATTR_PARAM_CBANK
	.align		4
        /*007c*/ 	.byte	0x04, 0x0a
        /*007e*/ 	.short	(.L_21 - .L_20)
	.align		4
.L_20:
        /*0080*/ 	.word	index@(.nv.constant0._Z24tileMux_with_bound_checkPfS_S_ii)
        /*0084*/ 	.short	0x0380
        /*0086*/ 	.short	0x0020


	//----- nvinfo : EIATTR_SW_WAR
	.align		4
.L_21:
        /*0088*/ 	.byte	0x04, 0x36
        /*008a*/ 	.short	(.L_23 - .L_22)
.L_22:
        /*008c*/ 	.word	0x00000008
.L_23:


//--------------------- .nv.callgraph             --------------------------
	.section	.nv.callgraph,"",@"SHT_CUDA_CALLGRAPH"
	.align	4
	.sectionentsize	8
	.align		4
        /*0000*/ 	.word	0x00000000
	.align		4
        /*0004*/ 	.word	0xffffffff
	.align		4
        /*0008*/ 	.word	0x00000000
	.align		4
        /*000c*/ 	.word	0xfffffffe
	.align		4
        /*0010*/ 	.word	0x00000000
	.align		4
        /*0014*/ 	.word	0xfffffffd
	.align		4
        /*0018*/ 	.word	0x00000000
	.align		4
        /*001c*/ 	.word	0xfffffffc


//--------------------- .text._Z24tileMux_with_bound_checkPfS_S_ii --------------------------
	.section	.text._Z24tileMux_with_bound_checkPfS_S_ii,"ax",@progbits
	.align	128
        .global         _Z24tileMux_with_bound_checkPfS_S_ii
        .type           _Z24tileMux_with_bound_checkPfS_S_ii,@function
        .size           _Z24tileMux_with_bound_checkPfS_S_ii,(.L_x_5 - _Z24tileMux_with_bound_checkPfS_S_ii)
        .other          _Z24tileMux_with_bound_checkPfS_S_ii,@"STO_CUDA_ENTRY STV_DEFAULT"
_Z24tileMux_with_bound_checkPfS_S_ii:
.text._Z24tileMux_with_bound_checkPfS_S_ii:
[----:B------:R-:W-:Y:S01]  /*0000*/  LDC R1, c[0x0][0x37c] ;  /* 0x0000df00ff017b82 */ /* 0x000fe20000000800 */
[----:B------:R-:W0:Y:S01]  /*0010*/  LDCU UR4, c[0x0][0x398] ;  /* 0x00007300ff0477ac */ /* 0x000e220008000800 */
[----:B------:R-:W1:Y:S01]  /*0020*/  S2R R20, SR_TID.Y ;  /* 0x0000000000147919 */ /* 0x000e620000002200 */
[----:B------:R-:W-:Y:S01]  /*0030*/  IMAD.MOV.U32 R21, RZ, RZ, RZ ;  /* 0x000000ffff157224 */ /* 0x000fe200078e00ff */
[----:B------:R-:W2:Y:S01]  /*0040*/  LDCU.64 UR8, c[0x0][0x358] ;  /* 0x00006b00ff0877ac */ /* 0x000ea20008000a00 */
[----:B------:R-:W1:Y:S01]  /*0050*/  S2R R7, SR_CTAID.Y ;  /* 0x0000000000077919 */ /* 0x000e620000002600 */
[----:B------:R-:W3:Y:S01]  /*0060*/  S2R R0, SR_TID.X ;  /* 0x0000000000007919 */ /* 0x000ee20000002100 */
[----:B------:R-:W3:Y:S01]  /*0070*/  S2R R3, SR_CTAID.X ;  /* 0x0000000000037919 */ /* 0x000ee20000002500 */
[----:B0-----:R-:W-:-:S05]  /*0080*/  IMAD.U32 R5, RZ, RZ, UR4 ;  /* 0x00000004ff057e24 */ /* 0x001fca000f8e00ff */
[----:B------:R-:W-:Y:S02]  /*0090*/  ISETP.GE.AND P0, PT, R5, RZ, PT ;  /* 0x000000ff0500720c */ /* 0x000fe40003f06270 */
[----:B-1----:R-:W-:Y:S01]  /*00a0*/  LEA R4, R7, R20, 0x1 ;  /* 0x0000001407047211 */ /* 0x002fe200078e08ff */
[----:B---3--:R-:W-:-:S10]  /*00b0*/  IMAD R6, R3, 0x2, R0 ;  /* 0x0000000203067824 */ /* 0x008fd400078e0200 */
[----:B--2---:R-:W-:Y:S05]  /*00c0*/  @!P0 BRA `(.L_x_0) ;  /* 0x0000000800d08947 */ /* 0x004fea0003800000 */
[----:B------:R-:W0:Y:S01]  /*00d0*/  S2UR UR6, SR_CgaCtaId ;  /* 0x00000000000679c3 */ /* 0x000e220000008800 */
[C---:B------:R-:W-:Y:S01]  /*00e0*/  IADD3 R2, PT, PT, R5.reuse, -0x1, RZ ;  /* 0xffffffff05027810 */ /* 0x040fe20007ffe0ff */
[----:B------:R-:W-:Y:S01]  /*00f0*/  UMOV UR4, 0x400 ;  /* 0x0000040000047882 */ /* 0x000fe20000000000 */
[----:B------:R-:W-:Y:S01]  /*0100*/  ISETP.GE.U32.AND P0, PT, R5, 0x7, PT ;  /* 0x000000070500780c */ /* 0x000fe20003f06070 */
[----:B------:R-:W-:Y:S01]  /*0110*/  UIADD3 UR5, UPT, UPT, UR4, 0x10, URZ ;  /* 0x0000001004057890 */ /* 0x000fe2000fffe0ff */
[----:B------:R-:W-:Y:S01]  /*0120*/  LEA.HI R2, R2, R2, RZ, 0x1 ;  /* 0x0000000202027211 */ /* 0x000fe200078f08ff */
[----:B------:R-:W-:Y:S02]  /*0130*/  HFMA2 R11, -RZ, RZ, 0, 0 ;  /* 0x00000000ff0b7431 */ /* 0x000fe400000001ff */
[----:B------:R-:W-:Y:S01]  /*0140*/  IMAD.MOV.U32 R21, RZ, RZ, RZ ;  /* 0x000000ffff157224 */ /* 0x000fe200078e00ff */
[----:B------:R-:W-:-:S04]  /*0150*/  LEA.HI.SX32 R2, R2, 0x1, 0x1f ;  /* 0x0000000102027811 */ /* 0x000fc800078ffaff */
[----:B------:R-:W-:-:S04]  /*0160*/  LOP3.LUT R7, R2, 0x3, RZ, 0xc0, !PT ;  /* 0x0000000302077812 */ /* 0x000fc800078ec0ff */
[----:B------:R-:W-:Y:S01]  /*0170*/  ISETP.NE.AND P1, PT, R7, RZ, PT ;  /* 0x000000ff0700720c */ /* 0x000fe20003f25270 */
[----:B0-----:R-:W-:Y:S02]  /*0180*/  ULEA UR4, UR6, UR4, 0x18 ;  /* 0x0000000406047291 */ /* 0x001fe4000f8ec0ff */
[----:B------:R-:W-:-:S04]  /*0190*/  ULEA UR5, UR6, UR5, 0x18 ;  /* 0x0000000506057291 */ /* 0x000fc8000f8ec0ff */
[----:B------:R-:W-:Y:S02]  /*01a0*/  LEA R9, R20, UR4, 0x3 ;  /* 0x0000000414097c11 */ /* 0x000fe4000f8e18ff */
[----:B------:R-:W-:-:S03]  /*01b0*/  LEA R8, R0, UR5, 0x2 ;  /* 0x0000000500087c11 */ /* 0x000fc6000f8e10ff */
[----:B------:R-:W-:Y:S01]  /*01c0*/  IMAD R10, R0, 0x4, R9 ;  /* 0x00000004000a7824 */ /* 0x000fe200078e0209 */
[----:B------:R-:W-:Y:S01]  /*01d0*/  LEA R12, R20, R8, 0x3 ;  /* 0x00000008140c7211 */ /* 0x000fe200078e18ff */
[----:B------:R-:W-:Y:S06]  /*01e0*/  @!P0 BRA `(.L_x_1) ;  /* 0x0000000400e88947 */ /* 0x000fec0003800000 */
[----:B------:R-:W-:Y:S01]  /*01f0*/  LOP3.LUT R11, R2, 0x7ffffffc, RZ, 0xc0, !PT ;  /* 0x7ffffffc020b7812 */ /* 0x000fe200078ec0ff */
[C---:B------:R-:W-:Y:S01]  /*0200*/  VIADD R2, R20.reuse, 0x6 ;  /* 0x0000000614027836 */ /* 0x040fe20000000000 */
[C---:B------:R-:W-:Y:S01]  /*0210*/  IADD3 R13, PT, PT, R20.reuse, 0x4, RZ ;  /* 0x00000004140d7810 */ /* 0x040fe20007ffe0ff */
[----:B------:R-:W-:Y:S01]  /*0220*/  VIADD R14, R20, 0x2 ;  /* 0x00000002140e7836 */ /* 0x000fe20000000000 */
[-C--:B------:R-:W-:Y:S01]  /*0230*/  ISETP.GE.U32.AND P2, PT, R4, R5.reuse, PT ;  /* 0x000000050400720c */ /* 0x080fe20003f46070 */
[-CC-:B------:R-:W-:Y:S01]  /*0240*/  IMAD R18, R20, R5.reuse, R0.reuse ;  /* 0x0000000514127224 */ /* 0x180fe200078e0200 */
[----:B------:R-:W-:Y:S01]  /*0250*/  MOV R21, RZ ;  /* 0x000000ff00157202 */ /* 0x000fe20000000f00 */
[-CC-:B------:R-:W-:Y:S01]  /*0260*/  IMAD R26, R2, R5.reuse, R0.reuse ;  /* 0x00000005021a7224 */ /* 0x180fe200078e0200 */
[----:B------:R-:W0:Y:S01]  /*0270*/  LDCU.64 UR6, c[0x0][0x380] ;  /* 0x00007000ff0677ac */ /* 0x000e220008000a00 */
[-CC-:B------:R-:W-:Y:S01]  /*0280*/  IMAD R14, R14, R5.reuse, R0.reuse ;  /* 0x000000050e0e7224 */ /* 0x180fe200078e0200 */
[----:B------:R-:W-:Y:S01]  /*0290*/  LEA R18, R3, R18, 0x1 ;  /* 0x0000001203127211 */ /* 0x000fe200078e08ff */
[-CC-:B------:R-:W-:Y:S01]  /*02a0*/  IMAD R24, R13, R5.reuse, R0.reuse ;  /* 0x000000050d187224 */ /* 0x180fe200078e0200 */
[C---:B------:R-:W-:Y:S01]  /*02b0*/  LEA R26, R3.reuse, R26, 0x1 ;  /* 0x0000001a031a7211 */ /* 0x040fe200078e08ff */
[--C-:B------:R-:W-:Y:S01]  /*02c0*/  IMAD R13, R4, R5, R0.reuse ;  /* 0x00000005040d7224 */ /* 0x100fe200078e0200 */
[----:B------:R-:W-:Y:S01]  /*02d0*/  LEA R22, R3, R14, 0x1 ;  /* 0x0000000e03167211 */ /* 0x000fe200078e08ff */
[----:B------:R-:W-:Y:S01]  /*02e0*/  IMAD.MOV.U32 R2, RZ, RZ, R0 ;  /* 0x000000ffff027224 */ /* 0x000fe200078e0000 */
[----:B------:R-:W-:Y:S01]  /*02f0*/  UMOV UR4, 0x6 ;  /* 0x0000000600047882 */ /* 0x000fe20000000000 */
[----:B------:R-:W-:-:S02]  /*0300*/  IMAD.MOV R19, RZ, RZ, -R11 ;  /* 0x000000ffff137224 */ /* 0x000fc400078e0a0b */
[----:B------:R-:W-:-:S07]  /*0310*/  IMAD R24, R3, 0x2, R24 ;  /* 0x0000000203187824 */ /* 0x000fce00078e0218 */
.L_x_2:
[----:B------:R-:W1:Y:S01]  /*0320*/  LDC R5, c[0x0][0x398] ;  /* 0x0000e600ff057b82 */ /* 0x000e620000000800 */
[----:B------:R-:W-:Y:S01]  /*0330*/  IMAD.MOV.U32 R23, RZ, RZ, RZ ;  /* 0x000000ffff177224 */ /* 0x000fe200078e00ff */
[----:B------:R-:W-:Y:S02]  /*0340*/  MOV R25, RZ ;  /* 0x000000ff00197202 */ /* 0x000fe40000000f00 */
[-C--:B-1----:R-:W-:Y:S02]  /*0350*/  ISETP.GE.U32.AND P0, PT, R6, R5.reuse, PT ;  /* 0x000000050600720c */ /* 0x082fe40003f06070 */
[-C--:B------:R-:W-:Y:S02]  /*0360*/  ISETP.GE.OR P3, PT, R2, R5.reuse, P2 ;  /* 0x000000050200720c */ /* 0x080fe40001766670 */
[----:B------:R-:W-:-:S11]  /*0370*/  ISETP.GE.OR P4, PT, R20, R5, P0 ;  /* 0x000000051400720c */ /* 0x000fd60000786670 */
[----:B------:R-:W1:Y:S08]  /*0380*/  @!P3 LDC.64 R16, c[0x0][0x380] ;  /* 0x0000e000ff10bb82 */ /* 0x000e700000000a00 */
[----:B------:R-:W2:Y:S01]  /*0390*/  @!P4 LDC.64 R14, c[0x0][0x388] ;  /* 0x0000e200ff0ecb82 */ /* 0x000ea20000000a00 */
[----:B-1----:R-:W-:-:S05]  /*03a0*/  @!P3 IMAD.WIDE.U32 R16, R13, 0x4, R16 ;  /* 0x000000040d10b825 */ /* 0x002fca00078e0010 */
[----:B------:R-:W3:Y:S01]  /*03b0*/  @!P3 LDG.E R23, desc[UR8][R16.64] ;  /* 0x000000081017b981 */ /* 0x000ee2000c1e1900 */
[----:B--2---:R-:W-:-:S05]  /*03c0*/  @!P4 IMAD.WIDE.U32 R14, R18, 0x4, R14 ;  /* 0x00000004120ec825 */ /* 0x004fca00078e000e */
[----:B------:R1:W2:Y:S02]  /*03d0*/  @!P4 LDG.E R25, desc[UR8][R14.64] ;  /* 0x000000080e19c981 */ /* 0x0002a4000c1e1900 */
[----:B-1----:R-:W-:-:S05]  /*03e0*/  VIADD R14, R20, 0x2 ;  /* 0x00000002140e7836 */ /* 0x002fca0000000000 */
[----:B------:R-:W-:-:S13]  /*03f0*/  ISETP.GE.OR P4, PT, R14, R5, P0 ;  /* 0x000000050e00720c */ /* 0x000fda0000786670 */
[----:B------:R-:W1:Y:S01]  /*0400*/  @!P4 LDC.64 R14, c[0x0][0x388] ;  /* 0x0000e200ff0ecb82 */ /* 0x000e620000000a00 */
[----:B------:R-:W-:Y:S01]  /*0410*/  UIADD3 UR5, UPT, UPT, UR4, -0x6, URZ ;  /* 0xfffffffa04057890 */ /* 0x000fe2000fffe0ff */
[----:B------:R-:W-:-:S05]  /*0420*/  IMAD R17, R4, R5, RZ ;  /* 0x0000000504117224 */ /* 0x000fca00078e02ff */
[----:B------:R-:W-:Y:S01]  /*0430*/  IADD3 R17, P5, P6, R17, UR5, R0 ;  /* 0x0000000511117c10 */ /* 0x000fe2000febe000 */
[----:B-1----:R-:W-:Y:S01]  /*0440*/  @!P4 IMAD.WIDE.U32 R14, R22, 0x4, R14 ;  /* 0x00000004160ec825 */ /* 0x002fe200078e000e */
[----:B---3--:R1:W-:Y:S04]  /*0450*/  STS [R10], R23 ;  /* 0x000000170a007388 */ /* 0x0083e80000000800 */
[----:B--2---:R-:W-:Y:S01]  /*0460*/  STS [R12], R25 ;  /* 0x000000190c007388 */ /* 0x004fe20000000800 */
[----:B------:R-:W-:Y:S06]  /*0470*/  BAR.SYNC.DEFER_BLOCKING 0x0 ;  /* 0x0000000000007b1d */ /* 0x000fec0000010000 */
[----:B------:R-:W-:Y:S04]  /*0480*/  LDS R28, [R9] ;  /* 0x00000000091c7984 */ /* 0x000fe80000000800 */
[----:B------:R-:W2:Y:S01]  /*0490*/  LDS R27, [R8] ;  /* 0x00000000081b7984 */ /* 0x000ea20000000800 */
[----:B------:R-:W-:Y:S06]  /*04a0*/  BAR.SYNC.DEFER_BLOCKING 0x0 ;  /* 0x0000000000007b1d */ /* 0x000fec0000010000 */
[----:B------:R-:W-:Y:S04]  /*04b0*/  LDS R29, [R9+0x4] ;  /* 0x00000400091d7984 */ /* 0x000fe80000000800 */
[----:B------:R-:W3:Y:S01]  /*04c0*/  LDS R16, [R8+0x8] ;  /* 0x0000080008107984 */ /* 0x000ee20000000800 */
[----:B-1----:R-:W-:Y:S01]  /*04d0*/  IMAD.MOV.U32 R23, RZ, RZ, RZ ;  /* 0x000000ffff177224 */ /* 0x002fe200078e00ff */
[----:B------:R-:W-:Y:S01]  /*04e0*/  BAR.SYNC.DEFER_BLOCKING 0x0 ;  /* 0x0000000000007b1d */ /* 0x000fe20000010000 */
[----:B--2---:R-:W-:Y:S01]  /*04f0*/  FFMA R21, R28, R27, R21 ;  /* 0x0000001b1c157223 */ /* 0x004fe20000000015 */
[----:B------:R-:W-:Y:S01]  /*0500*/  HFMA2 R25, -RZ, RZ, 0, 0 ;  /* 0x00000000ff197431 */ /* 0x000fe200000001ff */
[----:B------:R-:W-:-:S03]  /*0510*/  IADD3.X R28, PT, PT, RZ, RZ, RZ, P5, P6 ;  /* 0x000000ffff1c7210 */ /* 0x000fc60002fec4ff */
[----:B------:R1:W2:Y:S01]  /*0520*/  @!P4 LDG.E R23, desc[UR8][R14.64] ;  /* 0x000000080e17c981 */ /* 0x0002a2000c1e1900 */
[----:B---3--:R-:W-:Y:S01]  /*0530*/  FFMA R21, R29, R16, R21 ;  /* 0x000000101d157223 */ /* 0x008fe20000000015 */
[----:B------:R-:W-:-:S04]  /*0540*/  IADD3 R16, PT, PT, R2, 0x2, RZ ;  /* 0x0000000202107810 */ /* 0x000fc80007ffe0ff */
[----:B------:R-:W-:Y:S02]  /*0550*/  ISETP.GE.OR P3, PT, R16, R5, P2 ;  /* 0x000000051000720c */ /* 0x000fe40001766670 */
[----:B0-----:R-:W-:-:S04]  /*0560*/  LEA R16, P4, R17, UR6, 0x2 ;  /* 0x0000000611107c11 */ /* 0x001fc8000f8810ff */
[----:B------:R-:W-:-:S07]  /*0570*/  LEA.HI.X R17, R17, UR7, R28, 0x2, P4 ;  /* 0x0000000711117c11 */ /* 0x000fce000a0f141c */
[----:B------:R-:W3:Y:S01]  /*0580*/  @!P3 LDG.E R25, desc[UR8][R16.64+0x8] ;  /* 0x000008081019b981 */ /* 0x000ee2000c1e1900 */
[----:B-1----:R-:W-:-:S05]  /*0590*/  VIADD R14, R20, 0x4 ;  /* 0x00000004140e7836 */ /* 0x002fca0000000000 */
[----:B------:R-:W-:Y:S02]  /*05a0*/  ISETP.GE.OR P4, PT, R14, R5, P0 ;  /* 0x000000050e00720c */ /* 0x000fe40000786670 */
[----:B------:R-:W-:-:S04]  /*05b0*/  IADD3 R14, PT, PT, R2, 0x4, RZ ;  /* 0x00000004020e7810 */ /* 0x000fc80007ffe0ff */
[----:B------:R-:W-:-:S07]  /*05c0*/  ISETP.GE.OR P3, PT, R14, R5, P2 ;  /* 0x000000050e00720c */ /* 0x000fce0001766670 */
[----:B------:R-:W0:Y:S02]  /*05d0*/  @!P4 LDC.64 R14, c[0x0][0x388] ;  /* 0x0000e200ff0ecb82 */ /* 0x000e240000000a00 */
[----:B0-----:R-:W-:Y:S01]  /*05e0*/  @!P4 IMAD.WIDE.U32 R14, R24, 0x4, R14 ;  /* 0x00000004180ec825 */ /* 0x001fe200078e000e */
[----:B---3--:R-:W-:Y:S04]  /*05f0*/  STS [R10], R25 ;  /* 0x000000190a007388 */ /* 0x008fe80000000800 */
[----:B--2---:R-:W-:Y:S01]  /*0600*/  STS [R12], R23 ;  /* 0x000000170c007388 */ /* 0x004fe20000000800 */
[----:B------:R-:W-:Y:S06]  /*0610*/  BAR.SYNC.DEFER_BLOCKING 0x0 ;  /* 0x0000000000007b1d */ /* 0x000fec0000010000 */
[----:B------:R-:W-:Y:S04]  /*0620*/  LDS R28, [R9] ;  /* 0x00000000091c7984 */ /* 0x000fe80000000800 */
[----:B------:R-:W0:Y:S02]  /*0630*/  LDS R27, [R8] ;  /* 0x00000000081b7984 */ /* 0x000e240000000800 */
[----:B0-----:R-:W-:Y:S01]  /*0640*/  FFMA R21, R28, R27, R21 ;  /* 0x0000001b1c157223 */ /* 0x001fe20000000015 */
[----:B------:R-:W-:Y:S06]  /*0650*/  BAR.SYNC.DEFER_BLOCKING 0x0 ;  /* 0x0000000000007b1d */ /* 0x000fec0000010000 */
[----:B------:R-:W-:Y:S04]  /*0660*/  LDS R28, [R9+0x4] ;  /* 0x00000400091c7984 */ /* 0x000fe80000000800 */
[----:B------:R-:W0:Y:S01]  /*0670*/  LDS R27, [R8+0x8] ;  /* 0x00000800081b7984 */ /* 0x000e220000000800 */
[----:B------:R-:W-:Y:S01]  /*0680*/  MOV R23, RZ ;  /* 0x000000ff00177202 */ /* 0x000fe20000000f00 */
[----:B------:R-:W-:Y:S06]  /*0690*/  BAR.SYNC.DEFER_BLOCKING 0x0 ;  /* 0x0000000000007b1d */ /* 0x000fec0000010000 */
[----:B------:R-:W2:Y:S01]  /*06a0*/  @!P3 LDG.E R23, desc[UR8][R16.64+0x10] ;  /* 0x000010081017b981 */ /* 0x000ea2000c1e1900 */
[----:B0-----:R-:W-:Y:S01]  /*06b0*/  FFMA R21, R28, R27, R21 ;  /* 0x0000001b1c157223 */ /* 0x001fe20000000015 */
[----:B------:R-:W-:-:S06]  /*06c0*/  IMAD.MOV.U32 R27, RZ, RZ, RZ ;  /* 0x000000ffff1b7224 */ /* 0x000fcc00078e00ff */
[----:B------:R0:W3:Y:S02]  /*06d0*/  @!P4 LDG.E R27, desc[UR8][R14.64] ;  /* 0x000000080e1bc981 */ /* 0x0000e4000c1e1900 */
[----:B0-----:R-:W-:-:S04]  /*06e0*/  IADD3 R14, PT, PT, R20, 0x6, RZ ;  /* 0x00000006140e7810 */ /* 0x001fc80007ffe0ff */
[----:B------:R-:W-:Y:S01]  /*06f0*/  ISETP.GE.OR P0, PT, R14, R5, P0 ;  /* 0x000000050e00720c */ /* 0x000fe20000706670 */
[----:B------:R-:W-:-:S12]  /*0700*/  VIADD R29, R2, 0x6 ;  /* 0x00000006021d7836 */ /* 0x000fd80000000000 */
[----:B------:R-:W0:Y:S01]  /*0710*/  @!P0 LDC.64 R14, c[0x0][0x388] ;  /* 0x0000e200ff0e8b82 */ /* 0x000e220000000a00 */
[----:B------:R-:W-:Y:S01]  /*0720*/  ISETP.GE.OR P3, PT, R29, R5, P2 ;  /* 0x000000051d00720c */ /* 0x000fe20001766670 */
[----:B0-----:R-:W-:Y:S01]  /*0730*/  @!P0 IMAD.WIDE.U32 R14, R26, 0x4, R14 ;  /* 0x000000041a0e8825 */ /* 0x001fe200078e000e */
[----:B--2---:R-:W-:Y:S04]  /*0740*/  STS [R10], R23 ;  /* 0x000000170a007388 */ /* 0x004fe80000000800 */
[----:B---3--:R0:W-:Y:S01]  /*0750*/  STS [R12], R27 ;  /* 0x0000001b0c007388 */ /* 0x0081e20000000800 */
[----:B------:R-:W-:Y:S06]  /*0760*/  BAR.SYNC.DEFER_BLOCKING 0x0 ;  /* 0x0000000000007b1d */ /* 0x000fec0000010000 */
[----:B------:R-:W-:Y:S04]  /*0770*/  LDS R28, [R9] ;  /* 0x00000000091c7984 */ /* 0x000fe80000000800 */
[----:B------:R-:W1:Y:S01]  /*0780*/  LDS R25, [R8] ;  /* 0x0000000008197984 */ /* 0x000e620000000800 */
[----:B------:R-:W-:Y:S01]  /*0790*/  BAR.SYNC.DEFER_BLOCKING 0x0 ;  /* 0x0000000000007b1d */ /* 0x000fe20000010000 */
[----:B0-----:R-:W-:-:S05]  /*07a0*/  HFMA2 R27, -RZ, RZ, 0, 0 ;  /* 0x00000000ff1b7431 */ /* 0x001fca00000001ff */
[----:B------:R-:W-:Y:S01]  /*07b0*/  LDS R23, [R9+0x4] ;  /* 0x0000040009177984 */ /* 0x000fe20000000800 */
[----:B-1----:R-:W-:-:S03]  /*07c0*/  FFMA R28, R28, R25, R21 ;  /* 0x000000191c1c7223 */ /* 0x002fc60000000015 */
[----:B------:R-:W0:Y:S01]  /*07d0*/  LDS R21, [R8+0x8] ;  /* 0x0000080008157984 */ /* 0x000e220000000800 */
[----:B------:R-:W-:Y:S01]  /*07e0*/  BAR.SYNC.DEFER_BLOCKING 0x0 ;  /* 0x0000000000007b1d */ /* 0x000fe20000010000 */
[----:B------:R-:W-:-:S06]  /*07f0*/  IMAD.MOV.U32 R25, RZ, RZ, RZ ;  /* 0x000000ffff197224 */ /* 0x000fcc00078e00ff */
[----:B------:R-:W2:Y:S04]  /*0800*/  @!P3 LDG.E R25, desc[UR8][R16.64+0x18] ;  /* 0x000018081019b981 */ /* 0x000ea8000c1e1900 */
[----:B------:R-:W3:Y:S01]  /*0810*/  @!P0 LDG.E R27, desc[UR8][R14.64] ;  /* 0x000000080e1b8981 */ /* 0x000ee2000c1e1900 */
[----:B------:R-:W-:-:S05]  /*0820*/  VIADD R19, R19, 0x4 ;  /* 0x0000000413137836 */ /* 0x000fca0000000000 */
[----:B------:R-:W-:Y:S01]  /*0830*/  ISETP.NE.AND P0, PT, R19, RZ, PT ;  /* 0x000000ff1300720c */ /* 0x000fe20003f05270 */
[----:B0-----:R-:W-:Y:S01]  /*0840*/  FFMA R28, R23, R21, R28 ;  /* 0x00000015171c7223 */ /* 0x001fe2000000001c */
[----:B------:R-:W-:Y:S01]  /*0850*/  UIADD3 UR4, UPT, UPT, UR4, 0x8, URZ ;  /* 0x0000000804047890 */ /* 0x000fe2000fffe0ff */
[----:B------:R-:W-:Y:S01]  /*0860*/  IADD3 R2, PT, PT, R2, 0x8, RZ ;  /* 0x0000000802027810 */ /* 0x000fe20007ffe0ff */
[----:B------:R-:W-:Y:S01]  /*0870*/  VIADD R20, R20, 0x8 ;  /* 0x0000000814147836 */ /* 0x000fe20000000000 */
[----:B------:R-:W-:Y:S01]  /*0880*/  IADD3 R13, PT, PT, R13, 0x8, RZ ;  /* 0x000000080d0d7810 */ /* 0x000fe20007ffe0ff */
[C---:B------:R-:W-:Y:S01]  /*0890*/  IMAD R18, R5.reuse, 0x8, R18 ;  /* 0x0000000805127824 */ /* 0x040fe200078e0212 */
[C---:B------:R-:W-:Y:S01]  /*08a0*/  LEA R22, R5.reuse, R22, 0x3 ;  /* 0x0000001605167211 */ /* 0x040fe200078e18ff */
[C---:B------:R-:W-:Y:S01]  /*08b0*/  IMAD R24, R5.reuse, 0x8, R24 ;  /* 0x0000000805187824 */ /* 0x040fe200078e0218 */
[----:B------:R-:W-:Y:S01]  /*08c0*/  LEA R26, R5, R26, 0x3 ;  /* 0x0000001a051a7211 */ /* 0x000fe200078e18ff */
[----:B--2---:R-:W-:Y:S04]  /*08d0*/  STS [R10], R25 ;  /* 0x000000190a007388 */ /* 0x004fe80000000800 */
[----:B---3--:R-:W-:Y:S01]  /*08e0*/  STS [R12], R27 ;  /* 0x0000001b0c007388 */ /* 0x008fe20000000800 */
[----:B------:R-:W-:Y:S06]  /*08f0*/  BAR.SYNC.DEFER_BLOCKING 0x0 ;  /* 0x0000000000007b1d */ /* 0x000fec0000010000 */
[----:B------:R-:W-:Y:S04]  /*0900*/  LDS R29, [R9] ;  /* 0x00000000091d7984 */ /* 0x000fe80000000800 */
[----:B------:R-:W0:Y:S01]  /*0910*/  LDS R14, [R8] ;  /* 0x00000000080e7984 */ /* 0x000e220000000800 */
[----:B------:R-:W-:Y:S06]  /*0920*/  BAR.SYNC.DEFER_BLOCKING 0x0 ;  /* 0x0000000000007b1d */ /* 0x000fec0000010000 */
[----:B------:R-:W-:Y:S04]  /*0930*/  LDS R17, [R9+0x4] ;  /* 0x0000040009117984 */ /* 0x000fe80000000800 */
[----:B------:R-:W1:Y:S01]  /*0940*/  LDS R16, [R8+0x8] ;  /* 0x0000080008107984 */ /* 0x000e620000000800 */
[----:B0-----:R-:W-:-:S04]  /*0950*/  FFMA R14, R29, R14, R28 ;  /* 0x0000000e1d0e7223 */ /* 0x001fc8000000001c */
[----:B-1----:R-:W-:Y:S01]  /*0960*/  FFMA R21, R17, R16, R14 ;  /* 0x0000001011157223 */ /* 0x002fe2000000000e */
[----:B------:R-:W-:Y:S06]  /*0970*/  BAR.SYNC.DEFER_BLOCKING 0x0 ;  /* 0x0000000000007b1d */ /* 0x000fec0000010000 */
[----:B------:R-:W-:Y:S05]  /*0980*/  @P0 BRA `(.L_x_2) ;  /* 0xfffffff800640947 */ /* 0x000fea000383ffff */
.L_x_1:
[----:B------:R-:W-:Y:S05]  /*0990*/  @!P1 BRA `(.L_x_0) ;  /* 0x00000000009c9947 */ /* 0x000fea0003800000 */
[----:B------:R-:W0:Y:S01]  /*09a0*/  S2R R16, SR_TID.Y ;  /* 0x0000000000107919 */ /* 0x000e220000002200 */
[----:B------:R-:W1:Y:S01]  /*09b0*/  LDC R13, c[0x0][0x398] ;  /* 0x0000e600ff0d7b82 */ /* 0x000e620000000800 */
[----:B------:R-:W-:Y:S01]  /*09c0*/  IADD3 R17, PT, PT, -R7, RZ, RZ ;  /* 0x000000ff07117210 */ /* 0x000fe20007ffe1ff */
[----:B0-----:R-:W-:-:S04]  /*09d0*/  IMAD R16, R11, 0x2, R16 ;  /* 0x000000020b107824 */ /* 0x001fc800078e0210 */
[----:B------:R-:W-:Y:S01]  /*09e0*/  IMAD R2, R16, R5, R0 ;  /* 0x0000000510027224 */ /* 0x000fe200078e0200 */
[----:B------:R-:W-:-:S03]  /*09f0*/  LEA R0, R11, R0, 0x1 ;  /* 0x000000000b007211 */ /* 0x000fc600078e08ff */
[----:B------:R-:W-:Y:S02]  /*0a00*/  IMAD R11, R3, 0x2, R2 ;  /* 0x00000002030b7824 */ /* 0x000fe400078e0202 */
[----:B------:R-:W-:-:S07]  /*0a10*/  IMAD R7, R4, R5, R0 ;  /* 0x0000000504077224 */ /* 0x000fce00078e0200 */
.L_x_3:
[----:B-1----:R-:W-:Y:S01]  /*0a20*/  IMAD.MOV.U32 R5, RZ, RZ, R13 ;  /* 0x000000ffff057224 */ /* 0x002fe200078e000d */
[----:B------:R-:W-:Y:S01]  /*0a30*/  MOV R19, RZ ;  /* 0x000000ff00137202 */ /* 0x000fe20000000f00 */
[----:B------:R-:W-:-:S03]  /*0a40*/  IMAD.MOV.U32 R23, RZ, RZ, RZ ;  /* 0x000000ffff177224 */ /* 0x000fc600078e00ff */
[-C--:B------:R-:W-:Y:S02]  /*0a50*/  ISETP.GE.AND P0, PT, R0, R5.reuse, PT ;  /* 0x000000050000720c */ /* 0x080fe40003f06270 */
[-C--:B------:R-:W-:Y:S02]  /*0a60*/  ISETP.GE.U32.AND P1, PT, R6, R5.reuse, PT ;  /* 0x000000050600720c */ /* 0x080fe40003f26070 */
[-C--:B------:R-:W-:Y:S02]  /*0a70*/  ISETP.GE.U32.OR P0, PT, R4, R5.reuse, P0 ;  /* 0x000000050400720c */ /* 0x080fe40000706470 */
[----:B------:R-:W-:-:S11]  /*0a80*/  ISETP.GE.OR P1, PT, R16, R5, P1 ;  /* 0x000000051000720c */ /* 0x000fd60000f26670 */
[----:B------:R-:W0:Y:S08]  /*0a90*/  @!P0 LDC.64 R14, c[0x0][0x380] ;  /* 0x0000e000ff0e8b82 */ /* 0x000e300000000a00 */
[----:B------:R-:W1:Y:S01]  /*0aa0*/  @!P1 LDC.64 R2, c[0x0][0x388] ;  /* 0x0000e200ff029b82 */ /* 0x000e620000000a00 */
[----:B0-----:R-:W-:-:S05]  /*0ab0*/  @!P0 IMAD.WIDE.U32 R14, R7, 0x4, R14 ;  /* 0x00000004070e8825 */ /* 0x001fca00078e000e */
[----:B------:R-:W2:Y:S01]  /*0ac0*/  @!P0 LDG.E R19, desc[UR8][R14.64] ;  /* 0x000000080e138981 */ /* 0x000ea2000c1e1900 */
[----:B-1----:R-:W-:-:S05]  /*0ad0*/  @!P1 IMAD.WIDE.U32 R2, R11, 0x4, R2 ;  /* 0x000000040b029825 */ /* 0x002fca00078e0002 */
[----:B------:R-:W3:Y:S01]  /*0ae0*/  @!P1 LDG.E R23, desc[UR8][R2.64] ;  /* 0x0000000802179981 */ /* 0x000ee2000c1e1900 */
[----:B------:R-:W-:-:S04]  /*0af0*/  IADD3 R17, PT, PT, R17, 0x1, RZ ;  /* 0x0000000111117810 */ /* 0x000fc80007ffe0ff */
[----:B------:R-:W-:Y:S01]  /*0b00*/  ISETP.NE.AND P0, PT, R17, RZ, PT ;  /* 0x000000ff1100720c */ /* 0x000fe20003f05270 */
[----:B------:R-:W-:Y:S01]  /*0b10*/  VIADD R0, R0, 0x2 ;  /* 0x0000000200007836 */ /* 0x000fe20000000000 */
[----:B------:R-:W-:Y:S01]  /*0b20*/  IADD3 R16, PT, PT, R16, 0x2, RZ ;  /* 0x0000000210107810 */ /* 0x000fe20007ffe0ff */
[----:B------:R-:W-:Y:S01]  /*0b30*/  VIADD R7, R7, 0x2 ;  /* 0x0000000207077836 */ /* 0x000fe20000000000 */
        /* <DEDUP_REMOVED lines=13> */
.L_x_0:
[----:B------:R-:W-:-:S04]  /*0c10*/  VIMNMX R0, PT, PT, R4, R6, !PT ;  /* 0x0000000604007248 */ /* 0x000fc80007fe0100 */
[----:B------:R-:W-:-:S13]  /*0c20*/  ISETP.GE.AND P0, PT, R0, R5, PT ;  /* 0x000000050000720c */ /* 0x000fda0003f06270 */
[----:B------:R-:W-:Y:S05]  /*0c30*/  @P0 EXIT ;  /* 0x000000000000094d */ /* 0x000fea0003800000 */
[----:B------:R-:W0:Y:S01]  /*0c40*/  LDC.64 R2, c[0x0][0x390] ;  /* 0x0000e400ff027b82 */ /* 0x000e220000000a00 */
[----:B------:R-:W-:-:S04]  /*0c50*/  IMAD R5, R4, R5, R6 ;  /* 0x0000000504057224 */ /* 0x000fc800078e0206 */
[----:B0-----:R-:W-:-:S05]  /*0c60*/  IMAD.WIDE.U32 R2, R5, 0x4, R2 ;  /* 0x0000000405027825 */ /* 0x001fca00078e0002 */
[----:B------:R-:W-:Y:S01]  /*0c70*/  STG.E desc[UR8][R2.64], R21 ;  /* 0x0000001502007986 */ /* 0x000fe2000c101908 */
[----:B------:R-:W-:Y:S05]  /*0c80*/  EXIT ;  /* 0x000000000000794d */ /* 0x000fea0003800000 */
.L_x_4:
[----:B------:R-:W-:-:S00]  /*0c90*/  BRA `(.L_x_4) ;  /* 0xfffffffc00fc7947 */ /* 0x000fc0000383ffff */
[----:B------:R-:W-:-:S00]  /*0ca0*/  NOP ;  /* 0x0000000000007918 */ /* 0x000fc00000000000 */
        /* <DEDUP_REMOVED lines=13> */
.L_x_5:


//--------------------- .nv.shared._Z24tileMux_with_bound_checkPfS_S_ii --------------------------
	.section	.nv.shared._Z24tileMux_with_bound_checkPfS_S_ii,"aw",@nobits
	.sectionflags	@""
	.align	4
.nv.shared._Z24tileMux_with_bound_checkPfS_S_ii:
	.zero		1056


//--------------------- .nv.shared.reserved.0     --------------------------
	.section	.nv.shared.reserved.0,"aw",@nobits
	.weak		__nv_reservedSMEM_offset_0_alias
	.size		__nv_reservedSMEM_offset_0_alias, 0, 64
	.other		__nv_reservedSMEM_offset_0_alias,@"STO_CUDA_RESERVED_SHARED STV_DEFAULT"
__nv_reservedSMEM_offset_0_alias:
	.zero		0
	.zero		64


//--------------------- .nv.constant0._Z24tileMux_with_bound_checkPfS_S_ii --------------------------
	.section	.nv.constant0._Z24tileMux_with_bound_checkPfS_S_ii,"a",@progbits
	.sectionflags	@""
	.align	4
.nv.constant0._Z24tileMux_with_bound_checkPfS_S_ii:
	.zero		928


//--------------------- SYMBOLS --------------------------

	.type		.nv.reservedSmem.offset0,@object
	.size		.nv.reservedSmem.offset0,0x4
	.type		.nv.reservedSmem.cap,@object
	.size		.nv.reservedSmem.cap,0x4
